	.headerflags	@"EF_CUDA_TEXMODE_UNIFIED EF_CUDA_64BIT_ADDRESS EF_CUDA_ACCELERATORS EF_CUDA_SM90 EF_CUDA_VIRTUAL_SM(EF_CUDA_SM90)"
	.elftype	@"ET_EXEC"


//--------------------- .nv.info                  --------------------------
	.section	.nv.info,"",@"SHT_CUDA_INFO"
	.align	4


	//----- nvinfo : EIATTR_REGCOUNT
	.align		4
        /*0000*/ 	.byte	0x04, 0x2f
        /*0002*/ 	.short	(.L_3 - .L_2)
	.align		4
.L_2:
        /*0004*/ 	.word	index@(triton_poi_fused__native_batch_norm_legit_no_training_constant_pad_nd_relu_10)
        /*0008*/ 	.word	0x0000001f


	//----- nvinfo : EIATTR_MIN_STACK_SIZE
	.align		4
.L_3:
        /*000c*/ 	.byte	0x04, 0x12
        /*000e*/ 	.short	(.L_5 - .L_4)
	.align		4
.L_4:
        /*0010*/ 	.word	index@(triton_poi_fused__native_batch_norm_legit_no_training_constant_pad_nd_relu_10)
        /*0014*/ 	.word	0x00000000


	//----- nvinfo : EIATTR_FRAME_SIZE
	.align		4
.L_5:
        /*0018*/ 	.byte	0x04, 0x11
        /*001a*/ 	.short	(.L_7 - .L_6)
	.align		4
.L_6:
        /*001c*/ 	.word	index@(triton_poi_fused__native_batch_norm_legit_no_training_constant_pad_nd_relu_10)
        /*0020*/ 	.word	0x00000000


	//----- nvinfo : EIATTR_MIN_STACK_SIZE
	.align		4
.L_7:
        /*0024*/ 	.byte	0x04, 0x12
        /*0026*/ 	.short	(.L_9 - .L_8)
	.align		4
.L_8:
        /*0028*/ 	.word	index@(triton_poi_fused__native_batch_norm_legit_no_training_constant_pad_nd_relu_10)
        /*002c*/ 	.word	0x00000000
.L_9:


//--------------------- .nv.info.triton_poi_fused__native_batch_norm_legit_no_training_constant_pad_nd_relu_10 --------------------------
	.section	.nv.info.triton_poi_fused__native_batch_norm_legit_no_training_constant_pad_nd_relu_10,"",@"SHT_CUDA_INFO"
	.sectionflags	@""
	.align	4


	//----- nvinfo : EIATTR_CUDA_API_VERSION
	.align		4
        /*0000*/ 	.byte	0x04, 0x37
        /*0002*/ 	.short	(.L_11 - .L_10)
.L_10:
        /*0004*/ 	.word	0x0000007c


	//----- nvinfo : EIATTR_KPARAM_INFO
	.align		4
.L_11:
        /*0008*/ 	.byte	0x04, 0x17
        /*000a*/ 	.short	(.L_13 - .L_12)
.L_12:
        /*000c*/ 	.word	0x00000000
        /*0010*/ 	.short	0x0006
        /*0012*/ 	.short	0x0030
        /*0014*/ 	.byte	0x00, 0xf0, 0x11, 0x00


	//----- nvinfo : EIATTR_KPARAM_INFO
	.align		4
.L_13:
        /*0018*/ 	.byte	0x04, 0x17
        /*001a*/ 	.short	(.L_15 - .L_14)
.L_14:
        /*001c*/ 	.word	0x00000000
        /*0020*/ 	.short	0x0005
        /*0022*/ 	.short	0x0028
        /*0024*/ 	.byte	0x00, 0xf4, 0x21, 0x00


	//----- nvinfo : EIATTR_KPARAM_INFO
	.align		4
.L_15:
        /*0028*/ 	.byte	0x04, 0x17
        /*002a*/ 	.short	(.L_17 - .L_16)
.L_16:
        /*002c*/ 	.word	0x00000000
        /*0030*/ 	.short	0x0004
        /*0032*/ 	.short	0x0020
        /*0034*/ 	.byte	0x00, 0xf4, 0x21, 0x00


	//----- nvinfo : EIATTR_KPARAM_INFO
	.align		4
.L_17:
        /*0038*/ 	.byte	0x04, 0x17
        /*003a*/ 	.short	(.L_19 - .L_18)
.L_18:
        /*003c*/ 	.word	0x00000000
        /*0040*/ 	.short	0x0003
        /*0042*/ 	.short	0x0018
        /*0044*/ 	.byte	0x00, 0xf4, 0x21, 0x00


	//----- nvinfo : EIATTR_KPARAM_INFO
	.align		4
.L_19:
        /*0048*/ 	.byte	0x04, 0x17
        /*004a*/ 	.short	(.L_21 - .L_20)
.L_20:
        /*004c*/ 	.word	0x00000000
        /*0050*/ 	.short	0x0002
        /*0052*/ 	.short	0x0010
        /*0054*/ 	.byte	0x00, 0xf4, 0x21, 0x00


	//----- nvinfo : EIATTR_KPARAM_INFO
	.align		4
.L_21:
        /*0058*/ 	.byte	0x04, 0x17
        /*005a*/ 	.short	(.L_23 - .L_22)
.L_22:
        /*005c*/ 	.word	0x00000000
        /*0060*/ 	.short	0x0001
        /*0062*/ 	.short	0x0008
        /*0064*/ 	.byte	0x00, 0xf4, 0x21, 0x00


	//----- nvinfo : EIATTR_KPARAM_INFO
	.align		4
.L_23:
        /*0068*/ 	.byte	0x04, 0x17
        /*006a*/ 	.short	(.L_25 - .L_24)
.L_24:
        /*006c*/ 	.word	0x00000000
        /*0070*/ 	.short	0x0000
        /*0072*/ 	.short	0x0000
        /*0074*/ 	.byte	0x00, 0xf4, 0x21, 0x00


	//----- nvinfo : EIATTR_SPARSE_MMA_MASK
	.align		4
.L_25:
        /*0078*/ 	.byte	0x03, 0x50
        /*007a*/ 	.short	0x0000


	//----- nvinfo : EIATTR_MAXREG_COUNT
	.align		4
        /*007c*/ 	.byte	0x03, 0x1b
        /*007e*/ 	.short	0x00ff


	//----- nvinfo : EIATTR_EXIT_INSTR_OFFSETS
	.align		4
        /*0080*/ 	.byte	0x04, 0x1c
        /*0082*/ 	.short	(.L_27 - .L_26)


	//   ....[0]....
.L_26:
        /*0084*/ 	.word	0x000009f0


	//----- nvinfo : EIATTR_REQNTID
	.align		4
.L_27:
        /*0088*/ 	.byte	0x04, 0x10
        /*008a*/ 	.short	(.L_29 - .L_28)
.L_28:
        /*008c*/ 	.word	0x00000080
        /*0090*/ 	.word	0x00000001
        /*0094*/ 	.word	0x00000001


	//----- nvinfo : EIATTR_CBANK_PARAM_SIZE
	.align		4
.L_29:
        /*0098*/ 	.byte	0x03, 0x19
        /*009a*/ 	.short	0x0034


	//----- nvinfo : EIATTR_PARAM_CBANK
	.align		4
        /*009c*/ 	.byte	0x04, 0x0a
        /*009e*/ 	.short	(.L_31 - .L_30)
	.align		4
.L_30:
        /*00a0*/ 	.word	index@(.nv.constant0.triton_poi_fused__native_batch_norm_legit_no_training_constant_pad_nd_relu_10)
        /*00a4*/ 	.short	0x0210
        /*00a6*/ 	.short	0x0034


	//----- nvinfo : EIATTR_SW_WAR
	.align		4
.L_31:
        /*00a8*/ 	.byte	0x04, 0x36
        /*00aa*/ 	.short	(.L_33 - .L_32)
.L_32:
        /*00ac*/ 	.word	0x00000008
.L_33:


//--------------------- .nv.callgraph             --------------------------
	.section	.nv.callgraph,"",@"SHT_CUDA_CALLGRAPH"
	.align	4
	.sectionentsize	8
	.align		4
        /*0000*/ 	.word	0x00000000
	.align		4
        /*0004*/ 	.word	0xffffffff
	.align		4
        /*0008*/ 	.word	0x00000000
	.align		4
        /*000c*/ 	.word	0xfffffffe
	.align		4
        /*0010*/ 	.word	0x00000000
	.align		4
        /*0014*/ 	.word	0xfffffffd
	.align		4
        /*0018*/ 	.word	0x00000000
	.align		4
        /*001c*/ 	.word	0xfffffffc


//--------------------- .nv.constant4             --------------------------
	.section	.nv.constant4,"a",@progbits
	.align	8
	.align		8
.nv.constant4:
        /*0000*/ 	.dword	_$_str
	.align		8
        /*0008*/ 	.dword	_$_str_$_2


//--------------------- .text.triton_poi_fused__native_batch_norm_legit_no_training_constant_pad_nd_relu_10 --------------------------
	.section	.text.triton_poi_fused__native_batch_norm_legit_no_training_constant_pad_nd_relu_10,"ax",@progbits
	.align	128
        .global         triton_poi_fused__native_batch_norm_legit_no_training_constant_pad_nd_relu_10
        .type           triton_poi_fused__native_batch_norm_legit_no_training_constant_pad_nd_relu_10,@function
        .size           triton_poi_fused__native_batch_norm_legit_no_training_constant_pad_nd_relu_10,(.L_x_1 - triton_poi_fused__native_batch_norm_legit_no_training_constant_pad_nd_relu_10)
        .other          triton_poi_fused__native_batch_norm_legit_no_training_constant_pad_nd_relu_10,@"STO_CUDA_ENTRY STV_DEFAULT"
triton_poi_fused__native_batch_norm_legit_no_training_constant_pad_nd_relu_10:
.text.triton_poi_fused__native_batch_norm_legit_no_training_constant_pad_nd_relu_10:
[----:B------:R-:W-:Y:S01]  /*0000*/  LDC R1, c[0x0][0x28] ;  /* 0x00000a00ff017b82 */ /* 0x000fe20000000800 */
[----:B------:R-:W1:Y:S01]  /*0010*/  S2R R0, SR_TID.X ;  /* 0x0000000000007919 */ /* 0x000e620000002100 */
[----:B------:R-:W-:Y:S01]  /*0020*/  CS2R R18, SRZ ;  /* 0x0000000000127805 */ /* 0x000fe2000001ff00 */
[----:B------:R-:W-:Y:S01]  /*0030*/  ULDC.64 UR4, c[0x0][0x208] ;  /* 0x0000820000047ab9 */ /* 0x000fe20000000a00 */
[----:B------:R-:W2:Y:S01]  /*0040*/  S2R R11, SR_CTAID.X ;  /* 0x00000000000b7919 */ /* 0x000ea20000002500 */
[----:B------:R-:W-:Y:S02]  /*0050*/  CS2R R16, SRZ ;  /* 0x0000000000107805 */ /* 0x000fe4000001ff00 */
[----:B------:R-:W-:Y:S01]  /*0060*/  CS2R R14, SRZ ;  /* 0x00000000000e7805 */ /* 0x000fe2000001ff00 */
[----:B------:R-:W3:Y:S01]  /*0070*/  LDC.64 R22, c[0x0][0x218] ;  /* 0x00008600ff167b82 */ /* 0x000ee20000000a00 */
[----:B------:R-:W-:-:S07]  /*0080*/  ULDC.64 UR6, c[0x0][0x210] ;  /* 0x0000840000067ab9 */ /* 0x000fce0000000a00 */
[----:B------:R-:W4:Y:S01]  /*0090*/  LDC.64 R8, c[0x0][0x228] ;  /* 0x00008a00ff087b82 */ /* 0x000f220000000a00 */
[----:B-1----:R-:W-:-:S05]  /*00a0*/  IMAD.SHL.U32 R0, R0, 0x4, RZ ;  /* 0x0000000400007824 */ /* 0x002fca00078e00ff */
[----:B------:R-:W-:-:S05]  /*00b0*/  LOP3.LUT R0, R0, 0x1fc, RZ, 0xc0, !PT ;  /* 0x000001fc00007812 */ /* 0x000fca00078ec0ff */
[----:B--2---:R-:W-:-:S04]  /*00c0*/  IMAD R11, R11, 0x200, R0 ;  /* 0x000002000b0b7824 */ /* 0x004fc800078e0200 */
[----:B------:R-:W-:-:S04]  /*00d0*/  IMAD.HI R0, R11, 0x2aaaaaab, RZ ;  /* 0x2aaaaaab0b007827 */ /* 0x000fc800078e02ff */
[----:B------:R-:W-:Y:S01]  /*00e0*/  IMAD.HI R4, R11, 0x38e38e39, RZ ;  /* 0x38e38e390b047827 */ /* 0x000fe200078e02ff */
[----:B------:R-:W-:-:S04]  /*00f0*/  SHF.R.S32.HI R3, RZ, 0x1, R0 ;  /* 0x00000001ff037819 */ /* 0x000fc80000011400 */
[----:B------:R-:W-:Y:S02]  /*0100*/  LEA.HI R0, R0, R3, RZ, 0x1 ;  /* 0x0000000300007211 */ /* 0x000fe400078f08ff */
[----:B------:R-:W-:-:S03]  /*0110*/  SHF.R.U32.HI R7, RZ, 0x1f, R4 ;  /* 0x0000001fff077819 */ /* 0x000fc60000011604 */
[----:B------:R-:W-:Y:S01]  /*0120*/  IMAD.HI R2, R0, 0x2aaaaaab, RZ ;  /* 0x2aaaaaab00027827 */ /* 0x000fe200078e02ff */
[----:B------:R-:W-:-:S04]  /*0130*/  LEA.HI.SX32 R7, R4, R7, 0x1b ;  /* 0x0000000704077211 */ /* 0x000fc800078fdaff */
[----:B------:R-:W-:Y:S02]  /*0140*/  SHF.R.U32.HI R3, RZ, 0x1, R2 ;  /* 0x00000001ff037819 */ /* 0x000fe40000011602 */
[----:B------:R-:W-:Y:S02]  /*0150*/  SHF.R.S32.HI R4, RZ, 0x1f, R7 ;  /* 0x0000001fff047819 */ /* 0x000fe40000011407 */
[----:B------:R-:W-:Y:S02]  /*0160*/  LEA.HI R5, R2, R3, RZ, 0x1 ;  /* 0x0000000302057211 */ /* 0x000fe400078f08ff */
[----:B------:R-:W1:Y:S01]  /*0170*/  LDC.64 R2, c[0x0][0x220] ;  /* 0x00008800ff027b82 */ /* 0x000e620000000a00 */
[----:B------:R-:W-:Y:S02]  /*0180*/  LEA.HI R4, R4, R7, RZ, 0x6 ;  /* 0x0000000704047211 */ /* 0x000fe400078f30ff */
[----:B------:R-:W-:Y:S02]  /*0190*/  IMAD R5, R5, -0xc, R0 ;  /* 0xfffffff405057824 */ /* 0x000fe400078e0200 */
[----:B------:R-:W-:Y:S01]  /*01a0*/  IMAD R0, R0, -0xc, R11 ;  /* 0xfffffff400007824 */ /* 0x000fe200078e020b */
[----:B------:R-:W-:-:S02]  /*01b0*/  LOP3.LUT R4, R4, 0xffffffc0, RZ, 0xc0, !PT ;  /* 0xffffffc004047812 */ /* 0x000fc400078ec0ff */
[----:B------:R-:W-:-:S03]  /*01c0*/  LOP3.LUT R6, R5, 0xfffffffc, RZ, 0xc0, !PT ;  /* 0xfffffffc05067812 */ /* 0x000fc600078ec0ff */
[----:B------:R-:W-:Y:S01]  /*01d0*/  IMAD.IADD R25, R7, 0x1, -R4 ;  /* 0x0000000107197824 */ /* 0x000fe200078e0a04 */
[----:B------:R-:W-:-:S04]  /*01e0*/  ISETP.NE.AND P0, PT, R6, 0x4, PT ;  /* 0x000000040600780c */ /* 0x000fc80003f05270 */
[----:B------:R-:W-:Y:S01]  /*01f0*/  ISETP.EQ.AND P0, PT, R0, 0x4, !P0 ;  /* 0x000000040000780c */ /* 0x000fe20004702270 */
[----:B-1----:R-:W-:-:S12]  /*0200*/  IMAD.WIDE R2, R25, 0x4, R2 ;  /* 0x0000000419027825 */ /* 0x002fd800078e0202 */
[----:B------:R-:W2:Y:S04]  /*0210*/  @P0 LDG.E.EL R18, desc[UR4][R2.64] ;  /* 0x0000000402120981 */ /* 0x000ea8000c2e1900 */
[----:B------:R-:W5:Y:S04]  /*0220*/  @P0 LDG.E.EL R17, desc[UR4][R2.64] ;  /* 0x0000000402110981 */ /* 0x000f68000c2e1900 */
[----:B------:R-:W5:Y:S04]  /*0230*/  @P0 LDG.E.EL R16, desc[UR4][R2.64] ;  /* 0x0000000402100981 */ /* 0x000f68000c2e1900 */
[----:B------:R1:W5:Y:S01]  /*0240*/  @P0 LDG.E.EL R15, desc[UR4][R2.64] ;  /* 0x00000004020f0981 */ /* 0x000362000c2e1900 */
[----:B------:R-:W-:-:S02]  /*0250*/  IMAD.SHL.U32 R7, R7, 0x10, RZ ;  /* 0x0000001007077824 */ /* 0x000fc400078e00ff */
[----:B------:R-:W-:-:S03]  /*0260*/  IMAD.SHL.U32 R5, R5, 0x4, RZ ;  /* 0x0000000405057824 */ /* 0x000fc600078e00ff */
[--C-:B------:R-:W-:Y:S01]  /*0270*/  SHF.R.S32.HI R4, RZ, 0x1f, R7.reuse ;  /* 0x0000001fff047819 */ /* 0x100fe20000011407 */
[----:B-1----:R-:W1:Y:S01]  /*0280*/  LDC.64 R2, c[0x0][0x230] ;  /* 0x00008c00ff027b82 */ /* 0x002e620000000a00 */
[----:B------:R-:W-:Y:S02]  /*0290*/  IADD3 R7, P1, P2, R5, R0, R7 ;  /* 0x0000000005077210 */ /* 0x000fe40007a3e007 */
[----:B------:R-:W-:Y:S02]  /*02a0*/  SHF.R.S32.HI R0, RZ, 0x1f, R0 ;  /* 0x0000001fff007819 */ /* 0x000fe40000011400 */
[----:B------:R-:W-:-:S04]  /*02b0*/  SHF.R.S32.HI R5, RZ, 0x1f, R5 ;  /* 0x0000001fff057819 */ /* 0x000fc80000011405 */
[----:B------:R-:W-:Y:S02]  /*02c0*/  IADD3.X R0, R5, R0, R4, P1, P2 ;  /* 0x0000000005007210 */ /* 0x000fe40000fe4404 */
[----:B------:R-:W-:Y:S02]  /*02d0*/  LEA R20, P1, R7, UR6, 0x2 ;  /* 0x0000000607147c11 */ /* 0x000fe4000f8210ff */
[----:B------:R-:W-:Y:S01]  /*02e0*/  CS2R R4, SRZ ;  /* 0x0000000000047805 */ /* 0x000fe2000001ff00 */
[----:B---3--:R-:W-:Y:S01]  /*02f0*/  IMAD.WIDE R22, R25, 0x4, R22 ;  /* 0x0000000419167825 */ /* 0x008fe200078e0216 */
[----:B------:R-:W-:Y:S02]  /*0300*/  LEA.HI.X R21, R7, UR7, R0, 0x2, P1 ;  /* 0x0000000707157c11 */ /* 0x000fe400088f1400 */
[----:B------:R-:W-:Y:S01]  /*0310*/  CS2R R6, SRZ ;  /* 0x0000000000067805 */ /* 0x000fe2000001ff00 */
[----:B------:R-:W-:Y:S01]  /*0320*/  IMAD.MOV.U32 R0, RZ, RZ, RZ ;  /* 0x000000ffff007224 */ /* 0x000fe200078e00ff */
[----:B------:R-:W-:Y:S01]  /*0330*/  CS2R R12, SRZ ;  /* 0x00000000000c7805 */ /* 0x000fe2000001ff00 */
[----:B------:R-:W-:-:S03]  /*0340*/  IMAD.MOV.U32 R10, RZ, RZ, RZ ;  /* 0x000000ffff0a7224 */ /* 0x000fc600078e00ff */
[----:B------:R3:W5:Y:S04]  /*0350*/  @P0 LDG.E.128 R4, desc[UR4][R20.64+-0x50] ;  /* 0xffffb00414040981 */ /* 0x000768000c1e1d00 */
[----:B------:R-:W5:Y:S01]  /*0360*/  @P0 LDG.E.EL R0, desc[UR4][R22.64] ;  /* 0x0000000416000981 */ /* 0x000f62000c2e1900 */
[----:B----4-:R-:W-:-:S03]  /*0370*/  IMAD.WIDE R8, R25, 0x4, R8 ;  /* 0x0000000419087825 */ /* 0x010fc600078e0208 */
[----:B------:R-:W4:Y:S01]  /*0380*/  @P0 LDG.E.EL R13, desc[UR4][R22.64] ;  /* 0x00000004160d0981 */ /* 0x000f22000c2e1900 */
[----:B-1----:R-:W-:Y:S01]  /*0390*/  IMAD.WIDE R2, R25, 0x4, R2 ;  /* 0x0000000419027825 */ /* 0x002fe200078e0202 */
[----:B---3--:R-:W-:Y:S02]  /*03a0*/  CS2R R20, SRZ ;  /* 0x0000000000147805 */ /* 0x008fe4000001ff00 */
[----:B------:R-:W3:Y:S01]  /*03b0*/  @P0 LDG.E.EL R10, desc[UR4][R22.64] ;  /* 0x00000004160a0981 */ /* 0x000ee2000c2e1900 */
[----:B------:R-:W-:-:S03]  /*03c0*/  CS2R R24, SRZ ;  /* 0x0000000000187805 */ /* 0x000fc6000001ff00 */
[----:B------:R1:W3:Y:S04]  /*03d0*/  @P0 LDG.E.EL R12, desc[UR4][R22.64] ;  /* 0x00000004160c0981 */ /* 0x0002e8000c2e1900 */
[----:B------:R-:W3:Y:S04]  /*03e0*/  @P0 LDG.E.EL R14, desc[UR4][R8.64] ;  /* 0x00000004080e0981 */ /* 0x000ee8000c2e1900 */
[----:B------:R-:W3:Y:S01]  /*03f0*/  @P0 LDG.E.EL R19, desc[UR4][R8.64] ;  /* 0x0000000408130981 */ /* 0x000ee2000c2e1900 */
[----:B01----:R-:W-:-:S03]  /*0400*/  CS2R R22, SRZ ;  /* 0x0000000000167805 */ /* 0x003fc6000001ff00 */
[----:B------:R-:W3:Y:S04]  /*0410*/  @P0 LDG.E.EL R20, desc[UR4][R8.64] ;  /* 0x0000000408140981 */ /* 0x000ee8000c2e1900 */
[----:B------:R-:W3:Y:S04]  /*0420*/  @P0 LDG.E.EL R21, desc[UR4][R8.64] ;  /* 0x0000000408150981 */ /* 0x000ee8000c2e1900 */
[----:B------:R-:W3:Y:S04]  /*0430*/  @P0 LDG.E.EL R24, desc[UR4][R2.64] ;  /* 0x0000000402180981 */ /* 0x000ee8000c2e1900 */
[----:B------:R-:W3:Y:S04]  /*0440*/  @P0 LDG.E.EL R25, desc[UR4][R2.64] ;  /* 0x0000000402190981 */ /* 0x000ee8000c2e1900 */
[----:B------:R-:W3:Y:S04]  /*0450*/  @P0 LDG.E.EL R23, desc[UR4][R2.64] ;  /* 0x0000000402170981 */ /* 0x000ee8000c2e1900 */
[----:B------:R0:W3:Y:S02]  /*0460*/  @P0 LDG.E.EL R22, desc[UR4][R2.64] ;  /* 0x0000000402160981 */ /* 0x0000e4000c2e1900 */
[----:B0-----:R-:W-:Y:S01]  /*0470*/  IMAD.MOV.U32 R2, RZ, RZ, 0x3e800000 ;  /* 0x3e800000ff027424 */ /* 0x001fe200078e00ff */
[----:B--2---:R-:W-:-:S02]  /*0480*/  SEL R18, R18, RZ, P0 ;  /* 0x000000ff12127207 */ /* 0x004fc40000000000 */
[----:B-----5:R-:W-:-:S03]  /*0490*/  SEL R8, R17, RZ, P0 ;  /* 0x000000ff11087207 */ /* 0x020fc60000000000 */
[----:B------:R-:W-:Y:S02]  /*04a0*/  FADD R9, R18, 9.9999997473787516356e-06 ;  /* 0x3727c5ac12097421 */ /* 0x000fe40000000000 */
[----:B------:R-:W-:-:S04]  /*04b0*/  FADD R8, R8, 9.9999997473787516356e-06 ;  /* 0x3727c5ac08087421 */ /* 0x000fc80000000000 */
[----:B------:R-:W0:Y:S01]  /*04c0*/  MUFU.SQRT R9, R9 ;  /* 0x0000000900097308 */ /* 0x000e220000002000 */
[----:B------:R-:W-:Y:S02]  /*04d0*/  SEL R16, R16, RZ, P0 ;  /* 0x000000ff10107207 */ /* 0x000fe40000000000 */
[----:B------:R-:W-:-:S05]  /*04e0*/  SEL R15, R15, RZ, P0 ;  /* 0x000000ff0f0f7207 */ /* 0x000fca0000000000 */
[----:B------:R-:W1:Y:S01]  /*04f0*/  MUFU.SQRT R17, R8 ;  /* 0x0000000800117308 */ /* 0x000e620000002000 */
[----:B------:R-:W-:Y:S01]  /*0500*/  FADD R16, R16, 9.9999997473787516356e-06 ;  /* 0x3727c5ac10107421 */ /* 0x000fe20000000000 */
[----:B------:R-:W-:Y:S01]  /*0510*/  FADD R15, R15, 9.9999997473787516356e-06 ;  /* 0x3727c5ac0f0f7421 */ /* 0x000fe20000000000 */
[----:B0-----:R-:W-:-:S05]  /*0520*/  FSETP.GT.AND P6, PT, R9, 8.50705917302346158658e+37, PT ;  /* 0x7e8000000900780b */ /* 0x001fca0003fc4000 */
[----:B------:R-:W0:Y:S01]  /*0530*/  MUFU.SQRT R16, R16 ;  /* 0x0000001000107308 */ /* 0x000e220000002000 */
[----:B------:R-:W-:-:S07]  /*0540*/  FSETP.GEU.AND P1, PT, R9, 1.175494350822287508e-38, PT ;  /* 0x008000000900780b */ /* 0x000fce0003f2e000 */
[----:B------:R-:W2:Y:S01]  /*0550*/  MUFU.SQRT R18, R15 ;  /* 0x0000000f00127308 */ /* 0x000ea20000002000 */
[C---:B-1----:R-:W-:Y:S02]  /*0560*/  FSETP.GT.AND P2, PT, R17.reuse, 8.50705917302346158658e+37, PT ;  /* 0x7e8000001100780b */ /* 0x042fe40003f44000 */
[----:B------:R-:W-:Y:S01]  /*0570*/  FSETP.GEU.AND P3, PT, R17, 1.175494350822287508e-38, PT ;  /* 0x008000001100780b */ /* 0x000fe20003f6e000 */
[----:B------:R-:W-:Y:S01]  /*0580*/  @P6 FMUL R9, R9, 0.25 ;  /* 0x3e80000009096820 */ /* 0x000fe20000400000 */
[----:B------:R-:W-:Y:S02]  /*0590*/  FSEL R3, R2, 1, P6 ;  /* 0x3f80000002037808 */ /* 0x000fe40003000000 */
[C---:B0-----:R-:W-:Y:S01]  /*05a0*/  FSETP.GT.AND P6, PT, R16.reuse, 8.50705917302346158658e+37, PT ;  /* 0x7e8000001000780b */ /* 0x041fe20003fc4000 */
[----:B------:R-:W-:Y:S02]  /*05b0*/  @!P1 FMUL R9, R9, 16777216 ;  /* 0x4b80000009099820 */ /* 0x000fe40000400000 */
[----:B------:R-:W-:Y:S01]  /*05c0*/  @!P1 FMUL R3, R3, 16777216 ;  /* 0x4b80000003039820 */ /* 0x000fe20000400000 */
[----:B------:R-:W-:-:S03]  /*05d0*/  FSETP.GEU.AND P1, PT, R16, 1.175494350822287508e-38, PT ;  /* 0x008000001000780b */ /* 0x000fc60003f2e000 */
[----:B------:R-:W-:Y:S01]  /*05e0*/  @P2 FMUL R17, R17, 0.25 ;  /* 0x3e80000011112820 */ /* 0x000fe20000400000 */
[C---:B--2---:R-:W-:Y:S02]  /*05f0*/  FSETP.GT.AND P4, PT, R18.reuse, 8.50705917302346158658e+37, PT ;  /* 0x7e8000001200780b */ /* 0x044fe40003f84000 */
[----:B------:R-:W-:Y:S01]  /*0600*/  FSETP.GEU.AND P5, PT, R18, 1.175494350822287508e-38, PT ;  /* 0x008000001200780b */ /* 0x000fe20003fae000 */
[----:B------:R-:W-:Y:S01]  /*0610*/  @!P3 FMUL R17, R17, 16777216 ;  /* 0x4b8000001111b820 */ /* 0x000fe20000400000 */
[----:B------:R-:W0:Y:S01]  /*0620*/  MUFU.RCP R8, R9 ;  /* 0x0000000900087308 */ /* 0x000e220000001000 */
[----:B------:R-:W-:Y:S01]  /*0630*/  @P6 FMUL R16, R16, 0.25 ;  /* 0x3e80000010106820 */ /* 0x000fe20000400000 */
[----:B------:R-:W-:-:S06]  /*0640*/  FSEL R26, R2, 1, P2 ;  /* 0x3f800000021a7808 */ /* 0x000fcc0001000000 */
[----:B------:R-:W1:Y:S01]  /*0650*/  MUFU.RCP R17, R17 ;  /* 0x0000001100117308 */ /* 0x000e620000001000 */
[----:B------:R-:W-:Y:S01]  /*0660*/  @P4 FMUL R18, R18, 0.25 ;  /* 0x3e80000012124820 */ /* 0x000fe20000400000 */
[----:B------:R-:W-:-:S03]  /*0670*/  @!P1 FMUL R16, R16, 16777216 ;  /* 0x4b80000010109820 */ /* 0x000fc60000400000 */
[----:B------:R-:W-:Y:S01]  /*0680*/  @!P5 FMUL R18, R18, 16777216 ;  /* 0x4b8000001212d820 */ /* 0x000fe20000400000 */
[----:B------:R-:W-:Y:S02]  /*0690*/  @!P3 FMUL R26, R26, 16777216 ;  /* 0x4b8000001a1ab820 */ /* 0x000fe40000400000 */
[----:B------:R-:W-:Y:S01]  /*06a0*/  MUFU.RCP R16, R16 ;  /* 0x0000001000107308 */ /* 0x000fe20000001000 */
[----:B0-----:R-:W-:Y:S01]  /*06b0*/  FMUL R8, R8, R3 ;  /* 0x0000000308087220 */ /* 0x001fe20000400000 */
[----:B------:R-:W-:-:S06]  /*06c0*/  FSEL R28, R2, 1, P4 ;  /* 0x3f800000021c7808 */ /* 0x000fcc0002000000 */
[----:B------:R-:W0:Y:S01]  /*06d0*/  MUFU.RCP R15, R18 ;  /* 0x00000012000f7308 */ /* 0x000e220000001000 */
[----:B-1----:R-:W-:Y:S01]  /*06e0*/  FMUL R9, R17, R26 ;  /* 0x0000001a11097220 */ /* 0x002fe20000400000 */
[----:B------:R-:W-:Y:S02]  /*06f0*/  FSEL R17, R2, 1, P6 ;  /* 0x3f80000002117808 */ /* 0x000fe40003000000 */
[----:B------:R-:W1:Y:S01]  /*0700*/  LDC.64 R2, c[0x0][0x238] ;  /* 0x00008e00ff027b82 */ /* 0x000e620000000a00 */
[----:B------:R-:W-:Y:S02]  /*0710*/  SEL R27, R0, RZ, P0 ;  /* 0x000000ff001b7207 */ /* 0x000fe40000000000 */
[----:B------:R-:W-:Y:S02]  /*0720*/  SEL R5, R5, RZ, P0 ;  /* 0x000000ff05057207 */ /* 0x000fe40000000000 */
[----:B----4-:R-:W-:Y:S01]  /*0730*/  SEL R0, R13, RZ, P0 ;  /* 0x000000ff0d007207 */ /* 0x010fe20000000000 */
[----:B------:R-:W-:Y:S01]  /*0740*/  @!P5 FMUL R28, R28, 16777216 ;  /* 0x4b8000001c1cd820 */ /* 0x000fe20000400000 */
[----:B------:R-:W-:Y:S01]  /*0750*/  SEL R4, R4, RZ, P0 ;  /* 0x000000ff04047207 */ /* 0x000fe20000000000 */
[----:B------:R-:W-:Y:S01]  /*0760*/  @!P1 FMUL R17, R17, 16777216 ;  /* 0x4b80000011119820 */ /* 0x000fe20000400000 */
[----:B------:R-:W-:-:S02]  /*0770*/  SEL R6, R6, RZ, P0 ;  /* 0x000000ff06067207 */ /* 0x000fc40000000000 */
[----:B------:R-:W-:Y:S02]  /*0780*/  SEL R7, R7, RZ, P0 ;  /* 0x000000ff07077207 */ /* 0x000fe40000000000 */
[----:B---3--:R-:W-:Y:S02]  /*0790*/  SEL R13, R10, RZ, P0 ;  /* 0x000000ff0a0d7207 */ /* 0x008fe40000000000 */
[----:B------:R-:W-:Y:S01]  /*07a0*/  SEL R12, R12, RZ, P0 ;  /* 0x000000ff0c0c7207 */ /* 0x000fe20000000000 */
[----:B------:R-:W-:Y:S01]  /*07b0*/  FADD R0, R5, -R0 ;  /* 0x8000000005007221 */ /* 0x000fe20000000000 */
[----:B0-----:R-:W-:Y:S01]  /*07c0*/  FMUL R15, R15, R28 ;  /* 0x0000001c0f0f7220 */ /* 0x001fe20000400000 */
[----:B------:R-:W-:Y:S01]  /*07d0*/  FMUL R16, R16, R17 ;  /* 0x0000001110107220 */ /* 0x000fe20000400000 */
[----:B------:R-:W-:Y:S01]  /*07e0*/  FADD R6, R6, -R27 ;  /* 0x8000001b06067221 */ /* 0x000fe20000000000 */
[----:B------:R-:W-:Y:S01]  /*07f0*/  FADD R5, R4, -R13 ;  /* 0x8000000d04057221 */ /* 0x000fe20000000000 */
[----:B------:R-:W-:Y:S01]  /*0800*/  FADD R7, R7, -R12 ;  /* 0x8000000c07077221 */ /* 0x000fe20000000000 */
[----:B------:R-:W-:Y:S01]  /*0810*/  FMUL R0, R9, R0 ;  /* 0x0000000009007220 */ /* 0x000fe20000400000 */
[----:B------:R-:W-:Y:S01]  /*0820*/  SEL R14, R14, RZ, P0 ;  /* 0x000000ff0e0e7207 */ /* 0x000fe20000000000 */
[----:B------:R-:W-:Y:S01]  /*0830*/  FMUL R6, R15, R6 ;  /* 0x000000060f067220 */ /* 0x000fe20000400000 */
[----:B------:R-:W-:Y:S01]  /*0840*/  SEL R19, R19, RZ, P0 ;  /* 0x000000ff13137207 */ /* 0x000fe20000000000 */
[----:B------:R-:W-:Y:S01]  /*0850*/  FMUL R5, R8, R5 ;  /* 0x0000000508057220 */ /* 0x000fe20000400000 */
[----:B------:R-:W-:Y:S01]  /*0860*/  SEL R9, R20, RZ, P0 ;  /* 0x000000ff14097207 */ /* 0x000fe20000000000 */
[----:B------:R-:W-:Y:S01]  /*0870*/  FMUL R7, R16, R7 ;  /* 0x0000000710077220 */ /* 0x000fe20000400000 */
[----:B------:R-:W-:-:S02]  /*0880*/  SEL R21, R21, RZ, P0 ;  /* 0x000000ff15157207 */ /* 0x000fc40000000000 */
[----:B------:R-:W-:Y:S02]  /*0890*/  SEL R24, R24, RZ, P0 ;  /* 0x000000ff18187207 */ /* 0x000fe40000000000 */
[----:B------:R-:W-:Y:S02]  /*08a0*/  SEL R4, R25, RZ, P0 ;  /* 0x000000ff19047207 */ /* 0x000fe40000000000 */
[----:B------:R-:W-:Y:S02]  /*08b0*/  SEL R23, R23, RZ, P0 ;  /* 0x000000ff17177207 */ /* 0x000fe40000000000 */
[----:B------:R-:W-:Y:S01]  /*08c0*/  SEL R22, R22, RZ, P0 ;  /* 0x000000ff16167207 */ /* 0x000fe20000000000 */
[----:B------:R-:W-:Y:S01]  /*08d0*/  FFMA R6, R9, R6, R24 ;  /* 0x0000000609067223 */ /* 0x000fe20000000018 */
[----:B------:R-:W-:Y:S01]  /*08e0*/  FFMA R0, R19, R0, R4 ;  /* 0x0000000013007223 */ /* 0x000fe20000000004 */
[----:B------:R-:W-:Y:S02]  /*08f0*/  FFMA R5, R14, R5, R23 ;  /* 0x000000050e057223 */ /* 0x000fe40000000017 */
[----:B------:R-:W-:Y:S01]  /*0900*/  FFMA R7, R21, R7, R22 ;  /* 0x0000000715077223 */ /* 0x000fe20000000016 */
[----:B------:R-:W-:-:S02]  /*0910*/  FSETP.GEU.AND P2, PT, R6, RZ, PT ;  /* 0x000000ff0600720b */ /* 0x000fc40003f4e000 */
[----:B------:R-:W-:Y:S02]  /*0920*/  FSETP.GEU.AND P3, PT, R0, RZ, PT ;  /* 0x000000ff0000720b */ /* 0x000fe40003f6e000 */
[----:B------:R-:W-:Y:S02]  /*0930*/  FSETP.GEU.AND P4, PT, R5, RZ, PT ;  /* 0x000000ff0500720b */ /* 0x000fe40003f8e000 */
[----:B------:R-:W-:Y:S01]  /*0940*/  FSETP.GEU.AND P1, PT, R7, RZ, PT ;  /* 0x000000ff0700720b */ /* 0x000fe20003f2e000 */
[----:B-1----:R-:W-:Y:S01]  /*0950*/  IMAD.WIDE R2, R11, 0x4, R2 ;  /* 0x000000040b027825 */ /* 0x002fe200078e0202 */
[----:B------:R-:W-:Y:S02]  /*0960*/  SEL R10, R6, RZ, P2 ;  /* 0x000000ff060a7207 */ /* 0x000fe40001000000 */
[----:B------:R-:W-:Y:S02]  /*0970*/  SEL R9, R0, RZ, P3 ;  /* 0x000000ff00097207 */ /* 0x000fe40001800000 */
[----:B------:R-:W-:-:S02]  /*0980*/  SEL R5, R5, RZ, P4 ;  /* 0x000000ff05057207 */ /* 0x000fc40002000000 */
[----:B------:R-:W-:Y:S02]  /*0990*/  SEL R11, R7, RZ, P1 ;  /* 0x000000ff070b7207 */ /* 0x000fe40000800000 */
[----:B------:R-:W-:Y:S02]  /*09a0*/  SEL R10, R10, RZ, P0 ;  /* 0x000000ff0a0a7207 */ /* 0x000fe40000000000 */
[----:B------:R-:W-:Y:S02]  /*09b0*/  SEL R9, R9, RZ, P0 ;  /* 0x000000ff09097207 */ /* 0x000fe40000000000 */
[----:B------:R-:W-:Y:S02]  /*09c0*/  SEL R8, R5, RZ, P0 ;  /* 0x000000ff05087207 */ /* 0x000fe40000000000 */
[----:B------:R-:W-:-:S05]  /*09d0*/  SEL R11, R11, RZ, P0 ;  /* 0x000000ff0b0b7207 */ /* 0x000fca0000000000 */
[----:B------:R-:W-:Y:S01]  /*09e0*/  STG.E.128 desc[UR4][R2.64], R8 ;  /* 0x0000000802007986 */ /* 0x000fe2000c101d04 */
[----:B------:R-:W-:Y:S05]  /*09f0*/  EXIT ;  /* 0x000000000000794d */ /* 0x000fea0003800000 */
.L_x_0:
[----:B------:R-:W-:-:S00]  /*0a00*/  BRA `(.L_x_0) ;  /* 0xfffffffc00fc7947 */ /* 0x000fc0000383ffff */
[----:B------:R-:W-:-:S00]  /*0a10*/  NOP ;  /* 0x0000000000007918 */ /* 0x000fc00000000000 */
        /* <DEDUP_REMOVED lines=14> */
.L_x_1:


//--------------------- .nv.global.init           --------------------------
	.section	.nv.global.init,"aw",@progbits
.nv.global.init:
	.type		_$_str,@object
	.size		_$_str,(_$_str_$_2 - _$_str)
_$_str:
        /*0000*/ 	.byte	0x5f, 0x5f, 0x43, 0x55, 0x44, 0x41, 0x5f, 0x46, 0x54, 0x5a, 0x00
	.type		_$_str_$_2,@object
	.size		_$_str_$_2,(.L_1 - _$_str_$_2)
_$_str_$_2:
        /*000b*/ 	.byte	0x5f, 0x5f, 0x43, 0x55, 0x44, 0x41, 0x5f, 0x50, 0x52, 0x45, 0x43, 0x5f, 0x53, 0x51, 0x52, 0x54
        /*001b*/ 	.byte	0x00
.L_1:


//--------------------- .nv.constant0.triton_poi_fused__native_batch_norm_legit_no_training_constant_pad_nd_relu_10 --------------------------
	.section	.nv.constant0.triton_poi_fused__native_batch_norm_legit_no_training_constant_pad_nd_relu_10,"a",@progbits
	.sectionflags	@""
	.align	4
.nv.constant0.triton_poi_fused__native_batch_norm_legit_no_training_constant_pad_nd_relu_10:
	.zero		580
